//
// Generated by NVIDIA NVVM Compiler
//
// Compiler Build ID: CL-36424714
// Cuda compilation tools, release 13.0, V13.0.88
// Based on NVVM 20.0.0
//

.version 9.0
.target sm_100
.address_size 64

	// .globl	_Z3addPdS_i

.visible .entry _Z3addPdS_i(
	.param .u64 .ptr .align 1 _Z3addPdS_i_param_0,
	.param .u64 .ptr .align 1 _Z3addPdS_i_param_1,
	.param .u32 _Z3addPdS_i_param_2
)
{
	.reg .pred 	%p<7>;
	.reg .b32 	%r<31>;
	.reg .b64 	%rd<18>;
	.reg .b64 	%fd<16>;

	ld.param.u64 	%rd3, [_Z3addPdS_i_param_0];
	ld.param.u64 	%rd4, [_Z3addPdS_i_param_1];
	ld.param.u32 	%r12, [_Z3addPdS_i_param_2];
	cvta.to.global.u64 	%rd1, %rd4;
	cvta.to.global.u64 	%rd2, %rd3;
	mov.u32 	%r13, %ctaid.x;
	mov.u32 	%r14, %ntid.x;
	mov.u32 	%r15, %tid.x;
	mad.lo.s32 	%r29, %r13, %r14, %r15;
	mov.u32 	%r16, %nctaid.x;
	mul.lo.s32 	%r2, %r16, %r14;
	setp.ge.s32 	%p1, %r29, %r12;
	@%p1 bra 	$L__BB0_7;
	add.s32 	%r17, %r29, %r2;
	max.s32 	%r18, %r12, %r17;
	setp.lt.s32 	%p2, %r17, %r12;
	selp.u32 	%r19, 1, 0, %p2;
	add.s32 	%r20, %r17, %r19;
	sub.s32 	%r21, %r18, %r20;
	div.u32 	%r22, %r21, %r2;
	add.s32 	%r3, %r22, %r19;
	and.b32  	%r23, %r3, 3;
	setp.eq.s32 	%p3, %r23, 3;
	@%p3 bra 	$L__BB0_4;
	add.s32 	%r24, %r3, 1;
	and.b32  	%r25, %r24, 3;
	neg.s32 	%r27, %r25;
$L__BB0_3:
	.pragma "nounroll";
	mul.wide.s32 	%rd5, %r29, 8;
	add.s64 	%rd6, %rd1, %rd5;
	add.s64 	%rd7, %rd2, %rd5;
	ld.global.f64 	%fd1, [%rd7];
	ld.global.f64 	%fd2, [%rd6];
	add.f64 	%fd3, %fd1, %fd2;
	st.global.f64 	[%rd6], %fd3;
	add.s32 	%r29, %r29, %r2;
	add.s32 	%r27, %r27, 1;
	setp.ne.s32 	%p4, %r27, 0;
	@%p4 bra 	$L__BB0_3;
$L__BB0_4:
	setp.lt.u32 	%p5, %r3, 3;
	@%p5 bra 	$L__BB0_7;
	mul.wide.s32 	%rd11, %r2, 8;
	shl.b32 	%r26, %r2, 2;
$L__BB0_6:
	mul.wide.s32 	%rd8, %r29, 8;
	add.s64 	%rd9, %rd2, %rd8;
	ld.global.f64 	%fd4, [%rd9];
	add.s64 	%rd10, %rd1, %rd8;
	ld.global.f64 	%fd5, [%rd10];
	add.f64 	%fd6, %fd4, %fd5;
	st.global.f64 	[%rd10], %fd6;
	add.s64 	%rd12, %rd9, %rd11;
	ld.global.f64 	%fd7, [%rd12];
	add.s64 	%rd13, %rd10, %rd11;
	ld.global.f64 	%fd8, [%rd13];
	add.f64 	%fd9, %fd7, %fd8;
	st.global.f64 	[%rd13], %fd9;
	add.s64 	%rd14, %rd12, %rd11;
	ld.global.f64 	%fd10, [%rd14];
	add.s64 	%rd15, %rd13, %rd11;
	ld.global.f64 	%fd11, [%rd15];
	add.f64 	%fd12, %fd10, %fd11;
	st.global.f64 	[%rd15], %fd12;
	add.s64 	%rd16, %rd14, %rd11;
	ld.global.f64 	%fd13, [%rd16];
	add.s64 	%rd17, %rd15, %rd11;
	ld.global.f64 	%fd14, [%rd17];
	add.f64 	%fd15, %fd13, %fd14;
	st.global.f64 	[%rd17], %fd15;
	add.s32 	%r29, %r26, %r29;
	setp.lt.s32 	%p6, %r29, %r12;
	@%p6 bra 	$L__BB0_6;
$L__BB0_7:
	ret;

}


// ===== COMPILED SASS (sm_100) =====

	.target	sm_100

	.elftype	@"ET_EXEC"


//--------------------- .note.nv.tkinfo           --------------------------
	.section	.note.nv.tkinfo,"",@"SHT_NOTE"
	.sectionflags	@"SHF_NOTE_NV_TKINFO"
	.tkinfo
        /*0018*/ 	.word	0x00000002
        /*0030*/ 	.string	""
        /*0030*/ 	.string	"ptxas"
        /*0030*/ 	.string	"Cuda compilation tools, release 13.0, V13.0.88"
        /*0030*/ 	.string	"Build cuda_13.0.r13.0/compiler.36424714_0"
        /*0030*/ 	.string	"-arch sm_100 -m 64 "



//--------------------- .note.nv.cuinfo           --------------------------
	.section	.note.nv.cuinfo,"",@"SHT_NOTE"
	.sectionflags	@"SHF_NOTE_NV_CUINFO"
        /*0018*/ 	.short	0x0002
        /*001a*/ 	.short	0x0064
        /*001c*/ 	.short	0x0082
	.zero		2


//--------------------- .nv.info                  --------------------------
	.section	.nv.info,"",@"SHT_CUDA_INFO"
	.align	4


	//----- nvinfo : EIATTR_REGCOUNT
	.align		4
        /*0000*/ 	.byte	0x04, 0x2f
        /*0002*/ 	.short	(.L_1 - .L_0)
	.align		4
.L_0:
        /*0004*/ 	.word	index@(_Z3addPdS_i)
        /*0008*/ 	.word	0x00000018


	//----- nvinfo : EIATTR_FRAME_SIZE
	.align		4
.L_1:
        /*000c*/ 	.byte	0x04, 0x11
        /*000e*/ 	.short	(.L_3 - .L_2)
	.align		4
.L_2:
        /*0010*/ 	.word	index@(_Z3addPdS_i)
        /*0014*/ 	.word	0x00000000


	//----- nvinfo : EIATTR_MIN_STACK_SIZE
	.align		4
.L_3:
        /*0018*/ 	.byte	0x04, 0x12
        /*001a*/ 	.short	(.L_5 - .L_4)
	.align		4
.L_4:
        /*001c*/ 	.word	index@(_Z3addPdS_i)
        /*0020*/ 	.word	0x00000000
.L_5:


//--------------------- .nv.compat                --------------------------
	.section	.nv.compat,"",@"SHT_CUDA_COMPAT_INFO"
	.align	4
        /*0000*/ 	.byte	0x02, 0x09, 0x00, 0x00, 0x02, 0x02, 0x01, 0x00, 0x02, 0x05, 0x05, 0x00, 0x03, 0x07, 0x01, 0x01
        /*0010*/ 	.byte	0x02, 0x03, 0x00, 0x00, 0x02, 0x06, 0x01, 0x00, 0x04, 0x0b, 0x08, 0x00, 0x01, 0x00, 0x00, 0x00
        /*0020*/ 	.byte	0x00, 0x00, 0x00, 0x00


//--------------------- .nv.info._Z3addPdS_i      --------------------------
	.section	.nv.info._Z3addPdS_i,"",@"SHT_CUDA_INFO"
	.sectionflags	@""
	.align	4


	//----- nvinfo : EIATTR_CUDA_API_VERSION
	.align		4
        /*0000*/ 	.byte	0x04, 0x37
        /*0002*/ 	.short	(.L_7 - .L_6)
.L_6:
        /*0004*/ 	.word	0x00000082


	//----- nvinfo : EIATTR_KPARAM_INFO
	.align		4
.L_7:
        /*0008*/ 	.byte	0x04, 0x17
        /*000a*/ 	.short	(.L_9 - .L_8)
.L_8:
        /*000c*/ 	.word	0x00000000
        /*0010*/ 	.short	0x0002
        /*0012*/ 	.short	0x0010
        /*0014*/ 	.byte	0x00, 0xf0, 0x11, 0x00


	//----- nvinfo : EIATTR_KPARAM_INFO
	.align		4
.L_9:
        /*0018*/ 	.byte	0x04, 0x17
        /*001a*/ 	.short	(.L_11 - .L_10)
.L_10:
        /*001c*/ 	.word	0x00000000
        /*0020*/ 	.short	0x0001
        /*0022*/ 	.short	0x0008
        /*0024*/ 	.byte	0x00, 0xf5, 0x21, 0x00


	//----- nvinfo : EIATTR_KPARAM_INFO
	.align		4
.L_11:
        /*0028*/ 	.byte	0x04, 0x17
        /*002a*/ 	.short	(.L_13 - .L_12)
.L_12:
        /*002c*/ 	.word	0x00000000
        /*0030*/ 	.short	0x0000
        /*0032*/ 	.short	0x0000
        /*0034*/ 	.byte	0x00, 0xf5, 0x21, 0x00


	//----- nvinfo : EIATTR_SPARSE_MMA_MASK
	.align		4
.L_13:
        /*0038*/ 	.byte	0x03, 0x50
        /*003a*/ 	.short	0x0000


	//----- nvinfo : EIATTR_MAXREG_COUNT
	.align		4
        /*003c*/ 	.byte	0x03, 0x1b
        /*003e*/ 	.short	0x00ff


	//----- nvinfo : EIATTR_MERCURY_ISA_VERSION
	.align		4
        /*0040*/ 	.byte	0x03, 0x5f
        /*0042*/ 	.short	0x0101


	//----- nvinfo : EIATTR_VRC_CTA_INIT_COUNT
	.align		4
        /*0044*/ 	.byte	0x02, 0x4a
	.zero		1
	.zero		1


	//----- nvinfo : EIATTR_EXIT_INSTR_OFFSETS
	.align		4
        /*0048*/ 	.byte	0x04, 0x1c
        /*004a*/ 	.short	(.L_15 - .L_14)


	//   ....[0]....
.L_14:
        /*004c*/ 	.word	0x00000090


	//   ....[1]....
        /*0050*/ 	.word	0x00000380


	//   ....[2]....
        /*0054*/ 	.word	0x00000560


	//----- nvinfo : EIATTR_CRS_STACK_SIZE
	.align		4
.L_15:
        /*0058*/ 	.byte	0x04, 0x1e
        /*005a*/ 	.short	(.L_17 - .L_16)
.L_16:
        /*005c*/ 	.word	0x00000000


	//----- nvinfo : EIATTR_CBANK_PARAM_SIZE
	.align		4
.L_17:
        /*0060*/ 	.byte	0x03, 0x19
        /*0062*/ 	.short	0x0014


	//----- nvinfo : EIATTR_PARAM_CBANK
	.align		4
        /*0064*/ 	.byte	0x04, 0x0a
        /*0066*/ 	.short	(.L_19 - .L_18)
	.align		4
.L_18:
        /*0068*/ 	.word	index@(.nv.constant0._Z3addPdS_i)
        /*006c*/ 	.short	0x0380
        /*006e*/ 	.short	0x0014


	//----- nvinfo : EIATTR_SW_WAR
	.align		4
.L_19:
        /*0070*/ 	.byte	0x04, 0x36
        /*0072*/ 	.short	(.L_21 - .L_20)
.L_20:
        /*0074*/ 	.word	0x00000008
.L_21:


//--------------------- .nv.callgraph             --------------------------
	.section	.nv.callgraph,"",@"SHT_CUDA_CALLGRAPH"
	.align	4
	.sectionentsize	8
	.align		4
        /*0000*/ 	.word	0x00000000
	.align		4
        /*0004*/ 	.word	0xffffffff
	.align		4
        /*0008*/ 	.word	0x00000000
	.align		4
        /*000c*/ 	.word	0xfffffffe
	.align		4
        /*0010*/ 	.word	0x00000000
	.align		4
        /*0014*/ 	.word	0xfffffffd
	.align		4
        /*0018*/ 	.word	0x00000000
	.align		4
        /*001c*/ 	.word	0xfffffffc


//--------------------- .text._Z3addPdS_i         --------------------------
	.section	.text._Z3addPdS_i,"ax",@progbits
	.align	128
        .global         _Z3addPdS_i
        .type           _Z3addPdS_i,@function
        .size           _Z3addPdS_i,(.L_x_5 - _Z3addPdS_i)
        .other          _Z3addPdS_i,@"STO_CUDA_ENTRY STV_DEFAULT"
_Z3addPdS_i:
.text._Z3addPdS_i:
[----:B------:R-:W-:Y:S01]  /*0000*/  LDC R1, c[0x0][0x37c] ;  /* 0x0000df00ff017b82 */ /* 0x000fe20000000800 */
[----:B------:R-:W0:Y:S07]  /*0010*/  S2R R3, SR_TID.X ;  /* 0x0000000000037919 */ /* 0x000e2e0000002100 */
[----:B------:R-:W0:Y:S01]  /*0020*/  S2UR UR4, SR_CTAID.X ;  /* 0x00000000000479c3 */ /* 0x000e220000002500 */
[----:B------:R-:W1:Y:S07]  /*0030*/  LDCU UR6, c[0x0][0x390] ;  /* 0x00007200ff0677ac */ /* 0x000e6e0008000800 */
[----:B------:R-:W0:Y:S01]  /*0040*/  LDC R0, c[0x0][0x360] ;  /* 0x0000d800ff007b82 */ /* 0x000e220000000800 */
[----:B------:R-:W2:Y:S01]  /*0050*/  LDCU UR5, c[0x0][0x370] ;  /* 0x00006e00ff0577ac */ /* 0x000ea20008000800 */
[----:B0-----:R-:W-:-:S02]  /*0060*/  IMAD R3, R0, UR4, R3 ;  /* 0x0000000400037c24 */ /* 0x001fc4000f8e0203 */
[----:B--2---:R-:W-:-:S03]  /*0070*/  IMAD R0, R0, UR5, RZ ;  /* 0x0000000500007c24 */ /* 0x004fc6000f8e02ff */
[----:B-1----:R-:W-:-:S13]  /*0080*/  ISETP.GE.AND P0, PT, R3, UR6, PT ;  /* 0x0000000603007c0c */ /* 0x002fda000bf06270 */
[----:B------:R-:W-:Y:S05]  /*0090*/  @P0 EXIT ;  /* 0x000000000000094d */ /* 0x000fea0003800000 */
[----:B------:R-:W0:Y:S01]  /*00a0*/  I2F.U32.RP R8, R0 ;  /* 0x0000000000087306 */ /* 0x000e220000209000 */
[C---:B------:R-:W-:Y:S01]  /*00b0*/  IADD3 R2, PT, PT, R0.reuse, R3, RZ ;  /* 0x0000000300027210 */ /* 0x040fe20007ffe0ff */
[----:B------:R-:W-:Y:S01]  /*00c0*/  IMAD.MOV R9, RZ, RZ, -R0 ;  /* 0x000000ffff097224 */ /* 0x000fe200078e0a00 */
[----:B------:R-:W-:Y:S01]  /*00d0*/  ISETP.NE.U32.AND P2, PT, R0, RZ, PT ;  /* 0x000000ff0000720c */ /* 0x000fe20003f45070 */
[----:B------:R-:W1:Y:S01]  /*00e0*/  LDCU.64 UR4, c[0x0][0x358] ;  /* 0x00006b00ff0477ac */ /* 0x000e620008000a00 */
[C---:B------:R-:W-:Y:S01]  /*00f0*/  ISETP.GE.AND P0, PT, R2.reuse, UR6, PT ;  /* 0x0000000602007c0c */ /* 0x040fe2000bf06270 */
[----:B------:R-:W-:Y:S01]  /*0100*/  BSSY.RECONVERGENT B0, `(.L_x_0) ;  /* 0x0000027000007945 */ /* 0x000fe20003800200 */
[----:B------:R-:W-:Y:S02]  /*0110*/  VIMNMX R7, PT, PT, R2, UR6, !PT ;  /* 0x0000000602077c48 */ /* 0x000fe4000ffe0100 */
[----:B------:R-:W-:-:S04]  /*0120*/  SEL R6, RZ, 0x1, P0 ;  /* 0x00000001ff067807 */ /* 0x000fc80000000000 */
[----:B------:R-:W-:Y:S01]  /*0130*/  IADD3 R7, PT, PT, R7, -R2, -R6 ;  /* 0x8000000207077210 */ /* 0x000fe20007ffe806 */
[----:B0-----:R-:W0:Y:S02]  /*0140*/  MUFU.RCP R8, R8 ;  /* 0x0000000800087308 */ /* 0x001e240000001000 */
[----:B0-----:R-:W-:-:S06]  /*0150*/  IADD3 R4, PT, PT, R8, 0xffffffe, RZ ;  /* 0x0ffffffe08047810 */ /* 0x001fcc0007ffe0ff */
[----:B------:R0:W2:Y:S02]  /*0160*/  F2I.FTZ.U32.TRUNC.NTZ R5, R4 ;  /* 0x0000000400057305 */ /* 0x0000a4000021f000 */
[----:B0-----:R-:W-:Y:S02]  /*0170*/  IMAD.MOV.U32 R4, RZ, RZ, RZ ;  /* 0x000000ffff047224 */ /* 0x001fe400078e00ff */
[----:B--2---:R-:W-:-:S04]  /*0180*/  IMAD R9, R9, R5, RZ ;  /* 0x0000000509097224 */ /* 0x004fc800078e02ff */
[----:B------:R-:W-:-:S06]  /*0190*/  IMAD.HI.U32 R8, R5, R9, R4 ;  /* 0x0000000905087227 */ /* 0x000fcc00078e0004 */
[----:B------:R-:W-:-:S05]  /*01a0*/  IMAD.HI.U32 R5, R8, R7, RZ ;  /* 0x0000000708057227 */ /* 0x000fca00078e00ff */
[----:B------:R-:W-:-:S05]  /*01b0*/  IADD3 R2, PT, PT, -R5, RZ, RZ ;  /* 0x000000ff05027210 */ /* 0x000fca0007ffe1ff */
[----:B------:R-:W-:-:S05]  /*01c0*/  IMAD R7, R0, R2, R7 ;  /* 0x0000000200077224 */ /* 0x000fca00078e0207 */
[----:B------:R-:W-:-:S13]  /*01d0*/  ISETP.GE.U32.AND P0, PT, R7, R0, PT ;  /* 0x000000000700720c */ /* 0x000fda0003f06070 */
[----:B------:R-:W-:Y:S01]  /*01e0*/  @P0 IMAD.IADD R7, R7, 0x1, -R0 ;  /* 0x0000000107070824 */ /* 0x000fe200078e0a00 */
[----:B------:R-:W-:-:S04]  /*01f0*/  @P0 IADD3 R5, PT, PT, R5, 0x1, RZ ;  /* 0x0000000105050810 */ /* 0x000fc80007ffe0ff */
[----:B------:R-:W-:-:S13]  /*0200*/  ISETP.GE.U32.AND P1, PT, R7, R0, PT ;  /* 0x000000000700720c */ /* 0x000fda0003f26070 */
[----:B------:R-:W-:Y:S01]  /*0210*/  @P1 VIADD R5, R5, 0x1 ;  /* 0x0000000105051836 */ /* 0x000fe20000000000 */
[----:B------:R-:W-:-:S04]  /*0220*/  @!P2 LOP3.LUT R5, RZ, R0, RZ, 0x33, !PT ;  /* 0x00000000ff05a212 */ /* 0x000fc800078e33ff */
[----:B------:R-:W-:-:S04]  /*0230*/  IADD3 R2, PT, PT, R6, R5, RZ ;  /* 0x0000000506027210 */ /* 0x000fc80007ffe0ff */
[C---:B------:R-:W-:Y:S02]  /*0240*/  LOP3.LUT R4, R2.reuse, 0x3, RZ, 0xc0, !PT ;  /* 0x0000000302047812 */ /* 0x040fe400078ec0ff */
[----:B------:R-:W-:Y:S02]  /*0250*/  ISETP.GE.U32.AND P1, PT, R2, 0x3, PT ;  /* 0x000000030200780c */ /* 0x000fe40003f26070 */
[----:B------:R-:W-:-:S13]  /*0260*/  ISETP.NE.AND P0, PT, R4, 0x3, PT ;  /* 0x000000030400780c */ /* 0x000fda0003f05270 */
[----:B-1----:R-:W-:Y:S05]  /*0270*/  @!P0 BRA `(.L_x_1) ;  /* 0x00000000003c8947 */ /* 0x002fea0003800000 */
[----:B------:R-:W0:Y:S01]  /*0280*/  LDC.64 R12, c[0x0][0x380] ;  /* 0x0000e000ff0c7b82 */ /* 0x000e220000000a00 */
[----:B------:R-:W-:-:S05]  /*0290*/  VIADD R2, R2, 0x1 ;  /* 0x0000000102027836 */ /* 0x000fca0000000000 */
[----:B------:R-:W-:Y:S02]  /*02a0*/  LOP3.LUT R2, R2, 0x3, RZ, 0xc0, !PT ;  /* 0x0000000302027812 */ /* 0x000fe400078ec0ff */
[----:B------:R-:W1:Y:S02]  /*02b0*/  LDC.64 R10, c[0x0][0x388] ;  /* 0x0000e200ff0a7b82 */ /* 0x000e640000000a00 */
[----:B------:R-:W-:-:S07]  /*02c0*/  IADD3 R2, PT, PT, -R2, RZ, RZ ;  /* 0x000000ff02027210 */ /* 0x000fce0007ffe1ff */
.L_x_2:
[----:B0-----:R-:W-:-:S04]  /*02d0*/  IMAD.WIDE R6, R3, 0x8, R12 ;  /* 0x0000000803067825 */ /* 0x001fc800078e020c */
[----:B-12---:R-:W-:Y:S02]  /*02e0*/  IMAD.WIDE R4, R3, 0x8, R10 ;  /* 0x0000000803047825 */ /* 0x006fe400078e020a */
[----:B------:R-:W2:Y:S04]  /*02f0*/  LDG.E.64 R6, desc[UR4][R6.64] ;  /* 0x0000000406067981 */ /* 0x000ea8000c1e1b00 */
[----:B------:R-:W2:Y:S01]  /*0300*/  LDG.E.64 R8, desc[UR4][R4.64] ;  /* 0x0000000404087981 */ /* 0x000ea2000c1e1b00 */
[----:B------:R-:W-:Y:S01]  /*0310*/  VIADD R2, R2, 0x1 ;  /* 0x0000000102027836 */ /* 0x000fe20000000000 */
[----:B------:R-:W-:-:S04]  /*0320*/  IADD3 R3, PT, PT, R0, R3, RZ ;  /* 0x0000000300037210 */ /* 0x000fc80007ffe0ff */
[----:B------:R-:W-:Y:S01]  /*0330*/  ISETP.NE.AND P0, PT, R2, RZ, PT ;  /* 0x000000ff0200720c */ /* 0x000fe20003f05270 */
[----:B--2---:R-:W-:-:S07]  /*0340*/  DADD R8, R6, R8 ;  /* 0x0000000006087229 */ /* 0x004fce0000000008 */
[----:B------:R2:W-:Y:S05]  /*0350*/  STG.E.64 desc[UR4][R4.64], R8 ;  /* 0x0000000804007986 */ /* 0x0005ea000c101b04 */
[----:B------:R-:W-:Y:S05]  /*0360*/  @P0 BRA `(.L_x_2) ;  /* 0xfffffffc00d80947 */ /* 0x000fea000383ffff */
.L_x_1:
[----:B------:R-:W-:Y:S05]  /*0370*/  BSYNC.RECONVERGENT B0 ;  /* 0x0000000000007941 */ /* 0x000fea0003800200 */
.L_x_0:
[----:B------:R-:W-:Y:S05]  /*0380*/  @!P1 EXIT ;  /* 0x000000000000994d */ /* 0x000fea0003800000 */
.L_x_3:
[----:B-12---:R-:W0:Y:S08]  /*0390*/  LDC.64 R4, c[0x0][0x380] ;  /* 0x0000e000ff047b82 */ /* 0x006e300000000a00 */
[----:B------:R-:W1:Y:S01]  /*03a0*/  LDC.64 R6, c[0x0][0x388] ;  /* 0x0000e200ff067b82 */ /* 0x000e620000000a00 */
[----:B0-----:R-:W-:-:S05]  /*03b0*/  IMAD.WIDE R14, R3, 0x8, R4 ;  /* 0x00000008030e7825 */ /* 0x001fca00078e0204 */
[----:B------:R-:W2:Y:S01]  /*03c0*/  LDG.E.64 R4, desc[UR4][R14.64] ;  /* 0x000000040e047981 */ /* 0x000ea2000c1e1b00 */
[----:B-1----:R-:W-:-:S05]  /*03d0*/  IMAD.WIDE R20, R3, 0x8, R6 ;  /* 0x0000000803147825 */ /* 0x002fca00078e0206 */
[----:B------:R-:W2:Y:S01]  /*03e0*/  LDG.E.64 R6, desc[UR4][R20.64] ;  /* 0x0000000414067981 */ /* 0x000ea2000c1e1b00 */
[----:B------:R-:W-:Y:S01]  /*03f0*/  IMAD.WIDE R10, R0, 0x8, R20 ;  /* 0x00000008000a7825 */ /* 0x000fe200078e0214 */
[----:B--2---:R-:W-:-:S03]  /*0400*/  DADD R4, R4, R6 ;  /* 0x0000000004047229 */ /* 0x004fc60000000006 */
[----:B------:R-:W-:-:S04]  /*0410*/  IMAD.WIDE R6, R0, 0x8, R14 ;  /* 0x0000000800067825 */ /* 0x000fc800078e020e */
[----:B------:R0:W-:Y:S04]  /*0420*/  STG.E.64 desc[UR4][R20.64], R4 ;  /* 0x0000000414007986 */ /* 0x0001e8000c101b04 */
[----:B------:R-:W2:Y:S04]  /*0430*/  LDG.E.64 R8, desc[UR4][R6.64] ;  /* 0x0000000406087981 */ /* 0x000ea8000c1e1b00 */
[----:B------:R-:W2:Y:S01]  /*0440*/  LDG.E.64 R12, desc[UR4][R10.64] ;  /* 0x000000040a0c7981 */ /* 0x000ea2000c1e1b00 */
[----:B------:R-:W-:Y:S01]  /*0450*/  IMAD.WIDE R16, R0, 0x8, R10 ;  /* 0x0000000800107825 */ /* 0x000fe200078e020a */
[----:B--2---:R-:W-:-:S03]  /*0460*/  DADD R8, R8, R12 ;  /* 0x0000000008087229 */ /* 0x004fc6000000000c */
[----:B------:R-:W-:-:S04]  /*0470*/  IMAD.WIDE R12, R0, 0x8, R6 ;  /* 0x00000008000c7825 */ /* 0x000fc800078e0206 */
[----:B------:R1:W-:Y:S04]  /*0480*/  STG.E.64 desc[UR4][R10.64], R8 ;  /* 0x000000080a007986 */ /* 0x0003e8000c101b04 */
[----:B------:R-:W2:Y:S04]  /*0490*/  LDG.E.64 R14, desc[UR4][R12.64] ;  /* 0x000000040c0e7981 */ /* 0x000ea8000c1e1b00 */
[----:B------:R-:W2:Y:S01]  /*04a0*/  LDG.E.64 R18, desc[UR4][R16.64] ;  /* 0x0000000410127981 */ /* 0x000ea2000c1e1b00 */
[----:B0-----:R-:W-:Y:S01]  /*04b0*/  IMAD.WIDE R4, R0, 0x8, R16 ;  /* 0x0000000800047825 */ /* 0x001fe200078e0210 */
[----:B--2---:R-:W-:-:S03]  /*04c0*/  DADD R14, R14, R18 ;  /* 0x000000000e0e7229 */ /* 0x004fc60000000012 */
[----:B------:R-:W-:-:S04]  /*04d0*/  IMAD.WIDE R18, R0, 0x8, R12 ;  /* 0x0000000800127825 */ /* 0x000fc800078e020c */
[----:B------:R1:W-:Y:S04]  /*04e0*/  STG.E.64 desc[UR4][R16.64], R14 ;  /* 0x0000000e10007986 */ /* 0x0003e8000c101b04 */
[----:B------:R-:W2:Y:S04]  /*04f0*/  LDG.E.64 R18, desc[UR4][R18.64] ;  /* 0x0000000412127981 */ /* 0x000ea8000c1e1b00 */
[----:B------:R-:W2:Y:S01]  /*0500*/  LDG.E.64 R6, desc[UR4][R4.64] ;  /* 0x0000000404067981 */ /* 0x000ea2000c1e1b00 */
[----:B------:R-:W-:-:S04]  /*0510*/  LEA R3, R0, R3, 0x2 ;  /* 0x0000000300037211 */ /* 0x000fc800078e10ff */
[----:B------:R-:W-:Y:S01]  /*0520*/  ISETP.GE.AND P0, PT, R3, UR6, PT ;  /* 0x0000000603007c0c */ /* 0x000fe2000bf06270 */
[----:B--2---:R-:W-:-:S07]  /*0530*/  DADD R6, R18, R6 ;  /* 0x0000000012067229 */ /* 0x004fce0000000006 */
[----:B------:R1:W-:Y:S05]  /*0540*/  STG.E.64 desc[UR4][R4.64], R6 ;  /* 0x0000000604007986 */ /* 0x0003ea000c101b04 */
[----:B------:R-:W-:Y:S05]  /*0550*/  @!P0 BRA `(.L_x_3) ;  /* 0xfffffffc008c8947 */ /* 0x000fea000383ffff */
[----:B------:R-:W-:Y:S05]  /*0560*/  EXIT ;  /* 0x000000000000794d */ /* 0x000fea0003800000 */
.L_x_4:
[----:B------:R-:W-:-:S00]  /*0570*/  BRA `(.L_x_4) ;  /* 0xfffffffc00fc7947 */ /* 0x000fc0000383ffff */
[----:B------:R-:W-:-:S00]  /*0580*/  NOP ;  /* 0x0000000000007918 */ /* 0x000fc00000000000 */
[----:B------:R-:W-:-:S00]  /*0590*/  NOP ;  /* 0x0000000000007918 */ /* 0x000fc00000000000 */
[----:B------:R-:W-:-:S00]  /*05a0*/  NOP ;  /* 0x0000000000007918 */ /* 0x000fc00000000000 */
[----:B------:R-:W-:-:S00]  /*05b0*/  NOP ;  /* 0x0000000000007918 */ /* 0x000fc00000000000 */
[----:B------:R-:W-:-:S00]  /*05c0*/  NOP ;  /* 0x0000000000007918 */ /* 0x000fc00000000000 */
[----:B------:R-:W-:-:S00]  /*05d0*/  NOP ;  /* 0x0000000000007918 */ /* 0x000fc00000000000 */
[----:B------:R-:W-:-:S00]  /*05e0*/  NOP ;  /* 0x0000000000007918 */ /* 0x000fc00000000000 */
[----:B------:R-:W-:-:S00]  /*05f0*/  NOP ;  /* 0x0000000000007918 */ /* 0x000fc00000000000 */
.L_x_5:


//--------------------- .nv.shared.reserved.0     --------------------------
	.section	.nv.shared.reserved.0,"aw",@nobits
	.weak		__nv_reservedSMEM_offset_0_alias
	.size		__nv_reservedSMEM_offset_0_alias, 0, 64
	.other		__nv_reservedSMEM_offset_0_alias,@"STO_CUDA_RESERVED_SHARED STV_DEFAULT"
__nv_reservedSMEM_offset_0_alias:
	.zero		0
	.zero		64


//--------------------- .nv.constant0._Z3addPdS_i --------------------------
	.section	.nv.constant0._Z3addPdS_i,"a",@progbits
	.sectionflags	@""
	.align	4
.nv.constant0._Z3addPdS_i:
	.zero		916


//--------------------- SYMBOLS --------------------------

	.type		.nv.reservedSmem.offset0,@object
	.size		.nv.reservedSmem.offset0,0x4
